	.headerflags	@"EF_CUDA_TEXMODE_UNIFIED EF_CUDA_64BIT_ADDRESS EF_CUDA_ACCELERATORS EF_CUDA_SM90 EF_CUDA_VIRTUAL_SM(EF_CUDA_SM90)"
	.elftype	@"ET_EXEC"


//--------------------- .nv.info                  --------------------------
	.section	.nv.info,"",@"SHT_CUDA_INFO"
	.align	4


	//----- nvinfo : EIATTR_REGCOUNT
	.align		4
        /*0000*/ 	.byte	0x04, 0x2f
        /*0002*/ 	.short	(.L_1 - .L_0)
	.align		4
.L_0:
        /*0004*/ 	.word	index@(triton_poi_fused_cat_20)
        /*0008*/ 	.word	0x00000018


	//----- nvinfo : EIATTR_MIN_STACK_SIZE
	.align		4
.L_1:
        /*000c*/ 	.byte	0x04, 0x12
        /*000e*/ 	.short	(.L_3 - .L_2)
	.align		4
.L_2:
        /*0010*/ 	.word	index@(triton_poi_fused_cat_20)
        /*0014*/ 	.word	0x00000000


	//----- nvinfo : EIATTR_FRAME_SIZE
	.align		4
.L_3:
        /*0018*/ 	.byte	0x04, 0x11
        /*001a*/ 	.short	(.L_5 - .L_4)
	.align		4
.L_4:
        /*001c*/ 	.word	index@(triton_poi_fused_cat_20)
        /*0020*/ 	.word	0x00000000


	//----- nvinfo : EIATTR_MIN_STACK_SIZE
	.align		4
.L_5:
        /*0024*/ 	.byte	0x04, 0x12
        /*0026*/ 	.short	(.L_7 - .L_6)
	.align		4
.L_6:
        /*0028*/ 	.word	index@(triton_poi_fused_cat_20)
        /*002c*/ 	.word	0x00000000
.L_7:


//--------------------- .nv.info.triton_poi_fused_cat_20 --------------------------
	.section	.nv.info.triton_poi_fused_cat_20,"",@"SHT_CUDA_INFO"
	.sectionflags	@""
	.align	4


	//----- nvinfo : EIATTR_CUDA_API_VERSION
	.align		4
        /*0000*/ 	.byte	0x04, 0x37
        /*0002*/ 	.short	(.L_9 - .L_8)
.L_8:
        /*0004*/ 	.word	0x0000007c


	//----- nvinfo : EIATTR_KPARAM_INFO
	.align		4
.L_9:
        /*0008*/ 	.byte	0x04, 0x17
        /*000a*/ 	.short	(.L_11 - .L_10)
.L_10:
        /*000c*/ 	.word	0x00000000
        /*0010*/ 	.short	0x0004
        /*0012*/ 	.short	0x0020
        /*0014*/ 	.byte	0x00, 0xf0, 0x11, 0x00


	//----- nvinfo : EIATTR_KPARAM_INFO
	.align		4
.L_11:
        /*0018*/ 	.byte	0x04, 0x17
        /*001a*/ 	.short	(.L_13 - .L_12)
.L_12:
        /*001c*/ 	.word	0x00000000
        /*0020*/ 	.short	0x0003
        /*0022*/ 	.short	0x0018
        /*0024*/ 	.byte	0x00, 0xf4, 0x21, 0x00


	//----- nvinfo : EIATTR_KPARAM_INFO
	.align		4
.L_13:
        /*0028*/ 	.byte	0x04, 0x17
        /*002a*/ 	.short	(.L_15 - .L_14)
.L_14:
        /*002c*/ 	.word	0x00000000
        /*0030*/ 	.short	0x0002
        /*0032*/ 	.short	0x0010
        /*0034*/ 	.byte	0x00, 0xf4, 0x21, 0x00


	//----- nvinfo : EIATTR_KPARAM_INFO
	.align		4
.L_15:
        /*0038*/ 	.byte	0x04, 0x17
        /*003a*/ 	.short	(.L_17 - .L_16)
.L_16:
        /*003c*/ 	.word	0x00000000
        /*0040*/ 	.short	0x0001
        /*0042*/ 	.short	0x0008
        /*0044*/ 	.byte	0x00, 0xf4, 0x21, 0x00


	//----- nvinfo : EIATTR_KPARAM_INFO
	.align		4
.L_17:
        /*0048*/ 	.byte	0x04, 0x17
        /*004a*/ 	.short	(.L_19 - .L_18)
.L_18:
        /*004c*/ 	.word	0x00000000
        /*0050*/ 	.short	0x0000
        /*0052*/ 	.short	0x0000
        /*0054*/ 	.byte	0x00, 0xf4, 0x21, 0x00


	//----- nvinfo : EIATTR_SPARSE_MMA_MASK
	.align		4
.L_19:
        /*0058*/ 	.byte	0x03, 0x50
        /*005a*/ 	.short	0x0000


	//----- nvinfo : EIATTR_MAXREG_COUNT
	.align		4
        /*005c*/ 	.byte	0x03, 0x1b
        /*005e*/ 	.short	0x00ff


	//----- nvinfo : EIATTR_EXIT_INSTR_OFFSETS
	.align		4
        /*0060*/ 	.byte	0x04, 0x1c
        /*0062*/ 	.short	(.L_21 - .L_20)


	//   ....[0]....
.L_20:
        /*0064*/ 	.word	0x00000460


	//----- nvinfo : EIATTR_REQNTID
	.align		4
.L_21:
        /*0068*/ 	.byte	0x04, 0x10
        /*006a*/ 	.short	(.L_23 - .L_22)
.L_22:
        /*006c*/ 	.word	0x00000080
        /*0070*/ 	.word	0x00000001
        /*0074*/ 	.word	0x00000001


	//----- nvinfo : EIATTR_CBANK_PARAM_SIZE
	.align		4
.L_23:
        /*0078*/ 	.byte	0x03, 0x19
        /*007a*/ 	.short	0x0024


	//----- nvinfo : EIATTR_PARAM_CBANK
	.align		4
        /*007c*/ 	.byte	0x04, 0x0a
        /*007e*/ 	.short	(.L_25 - .L_24)
	.align		4
.L_24:
        /*0080*/ 	.word	index@(.nv.constant0.triton_poi_fused_cat_20)
        /*0084*/ 	.short	0x0210
        /*0086*/ 	.short	0x0024


	//----- nvinfo : EIATTR_SW_WAR
	.align		4
.L_25:
        /*0088*/ 	.byte	0x04, 0x36
        /*008a*/ 	.short	(.L_27 - .L_26)
.L_26:
        /*008c*/ 	.word	0x00000008
.L_27:


//--------------------- .nv.callgraph             --------------------------
	.section	.nv.callgraph,"",@"SHT_CUDA_CALLGRAPH"
	.align	4
	.sectionentsize	8
	.align		4
        /*0000*/ 	.word	0x00000000
	.align		4
        /*0004*/ 	.word	0xffffffff
	.align		4
        /*0008*/ 	.word	0x00000000
	.align		4
        /*000c*/ 	.word	0xfffffffe
	.align		4
        /*0010*/ 	.word	0x00000000
	.align		4
        /*0014*/ 	.word	0xfffffffd
	.align		4
        /*0018*/ 	.word	0x00000000
	.align		4
        /*001c*/ 	.word	0xfffffffc


//--------------------- .text.triton_poi_fused_cat_20 --------------------------
	.section	.text.triton_poi_fused_cat_20,"ax",@progbits
	.align	128
        .global         triton_poi_fused_cat_20
        .type           triton_poi_fused_cat_20,@function
        .size           triton_poi_fused_cat_20,(.L_x_1 - triton_poi_fused_cat_20)
        .other          triton_poi_fused_cat_20,@"STO_CUDA_ENTRY STV_DEFAULT"
triton_poi_fused_cat_20:
.text.triton_poi_fused_cat_20:
[----:B------:R-:W-:Y:S01]  /*0000*/  LDC R1, c[0x0][0x28] ;  /* 0x00000a00ff017b82 */ /* 0x000fe20000000800 */
[----:B------:R-:W1:Y:S07]  /*0010*/  S2R R0, SR_TID.X ;  /* 0x0000000000007919 */ /* 0x000e6e0000002100 */
[----:B------:R-:W2:Y:S01]  /*0020*/  LDC.64 R4, c[0x0][0x210] ;  /* 0x00008400ff047b82 */ /* 0x000ea20000000a00 */
[----:B------:R-:W-:Y:S01]  /*0030*/  CS2R R16, SRZ ;  /* 0x0000000000107805 */ /* 0x000fe2000001ff00 */
[----:B------:R-:W3:Y:S01]  /*0040*/  S2R R3, SR_CTAID.X ;  /* 0x0000000000037919 */ /* 0x000ee20000002500 */
[----:B------:R-:W-:Y:S01]  /*0050*/  CS2R R18, SRZ ;  /* 0x0000000000127805 */ /* 0x000fe2000001ff00 */
[----:B------:R-:W-:Y:S01]  /*0060*/  ULDC.64 UR6, c[0x0][0x220] ;  /* 0x0000880000067ab9 */ /* 0x000fe20000000a00 */
[----:B------:R-:W-:Y:S01]  /*0070*/  ULDC.64 UR4, c[0x0][0x208] ;  /* 0x0000820000047ab9 */ /* 0x000fe20000000a00 */
[----:B-1----:R-:W-:-:S05]  /*0080*/  IMAD.SHL.U32 R0, R0, 0x4, RZ ;  /* 0x0000000400007824 */ /* 0x002fca00078e00ff */
[----:B------:R-:W-:-:S05]  /*0090*/  LOP3.LUT R0, R0, 0x1fc, RZ, 0xc0, !PT ;  /* 0x000001fc00007812 */ /* 0x000fca00078ec0ff */
[----:B---3--:R-:W-:-:S04]  /*00a0*/  IMAD R0, R3, 0x200, R0 ;  /* 0x0000020003007824 */ /* 0x008fc800078e0200 */
[----:B------:R-:W-:Y:S01]  /*00b0*/  IMAD.HI R8, R0, 0x38e38e39, RZ ;  /* 0x38e38e3900087827 */ /* 0x000fe200078e02ff */
[----:B------:R-:W-:-:S04]  /*00c0*/  SHF.R.S32.HI R6, RZ, 0x2, R0 ;  /* 0x00000002ff067819 */ /* 0x000fc80000011400 */
[----:B------:R-:W-:Y:S01]  /*00d0*/  SHF.R.U32.HI R9, RZ, 0x1f, R8 ;  /* 0x0000001fff097819 */ /* 0x000fe20000011608 */
[----:B------:R-:W-:-:S03]  /*00e0*/  IMAD.HI R2, R6, 0x38e38e39, RZ ;  /* 0x38e38e3906027827 */ /* 0x000fc600078e02ff */
[----:B------:R-:W-:Y:S02]  /*00f0*/  LEA.HI.SX32 R9, R8, R9, 0x15 ;  /* 0x0000000908097211 */ /* 0x000fe400078faaff */
[----:B------:R-:W-:-:S03]  /*0100*/  SHF.R.U32.HI R3, RZ, 0x1f, R2 ;  /* 0x0000001fff037819 */ /* 0x000fc60000011602 */
[----:B------:R-:W-:Y:S01]  /*0110*/  IMAD.SHL.U32 R8, R9, 0x2000, RZ ;  /* 0x0000200009087824 */ /* 0x000fe200078e00ff */
[----:B------:R-:W-:Y:S02]  /*0120*/  LEA.HI.SX32 R7, R2, R3, 0x17 ;  /* 0x0000000302077211 */ /* 0x000fe400078fbaff */
[----:B------:R-:W1:Y:S03]  /*0130*/  LDC.64 R2, c[0x0][0x218] ;  /* 0x00008600ff027b82 */ /* 0x000e660000000a00 */
[----:B------:R-:W-:Y:S02]  /*0140*/  IMAD R13, R7, -0x900, R6 ;  /* 0xfffff700070d7824 */ /* 0x000fe400078e0206 */
[----:B------:R-:W-:Y:S02]  /*0150*/  IMAD R6, R9, -0x2400, R0 ;  /* 0xffffdc0009067824 */ /* 0x000fe400078e0200 */
[C---:B------:R-:W-:Y:S01]  /*0160*/  IMAD.SHL.U32 R7, R13.reuse, 0x4, RZ ;  /* 0x000000040d077824 */ /* 0x040fe200078e00ff */
[----:B------:R-:W-:Y:S01]  /*0170*/  ISETP.GE.AND P0, PT, R13, 0x100, PT ;  /* 0x000001000d00780c */ /* 0x000fe20003f06270 */
[----:B------:R-:W-:Y:S01]  /*0180*/  IMAD R9, R9, 0x400, R6 ;  /* 0x0000040009097824 */ /* 0x000fe200078e0206 */
[----:B------:R-:W-:-:S02]  /*0190*/  SHF.R.S32.HI R6, RZ, 0x1f, R8 ;  /* 0x0000001fff067819 */ /* 0x000fc40000011408 */
[----:B------:R-:W-:Y:S01]  /*01a0*/  IADD3 R10, P1, R7, R8, RZ ;  /* 0x00000008070a7210 */ /* 0x000fe20007f3e0ff */
[----:B--2---:R-:W-:Y:S01]  /*01b0*/  IMAD.WIDE R8, R9, 0x4, R4 ;  /* 0x0000000409087825 */ /* 0x004fe200078e0204 */
[----:B------:R-:W-:Y:S02]  /*01c0*/  CS2R R4, SRZ ;  /* 0x0000000000047805 */ /* 0x000fe4000001ff00 */
[----:B------:R-:W-:Y:S02]  /*01d0*/  LEA.HI.X.SX32 R11, R7, R6, 0x1, P1 ;  /* 0x00000006070b7211 */ /* 0x000fe400008f0eff */
[----:B------:R-:W-:Y:S02]  /*01e0*/  CS2R R6, SRZ ;  /* 0x0000000000067805 */ /* 0x000fe4000001ff00 */
[----:B------:R-:W-:Y:S02]  /*01f0*/  ISETP.GT.AND P1, PT, R13, 0xff, PT ;  /* 0x000000ff0d00780c */ /* 0x000fe40003f24270 */
[----:B------:R-:W-:-:S02]  /*0200*/  LEA R14, P2, R10, UR6, 0x2 ;  /* 0x000000060a0e7c11 */ /* 0x000fc4000f8410ff */
[----:B------:R2:W3:Y:S01]  /*0210*/  @!P0 LDG.E.128 R4, desc[UR4][R8.64] ;  /* 0x0000000408048981 */ /* 0x0004e2000c1e1d00 */
[----:B-1----:R-:W-:Y:S01]  /*0220*/  IMAD.WIDE R12, R13, 0x4, R2 ;  /* 0x000000040d0c7825 */ /* 0x002fe200078e0202 */
[----:B------:R-:W-:Y:S01]  /*0230*/  LEA.HI.X R15, R10, UR7, R11, 0x2, P2 ;  /* 0x000000070a0f7c11 */ /* 0x000fe200090f140b */
[----:B------:R-:W1:Y:S03]  /*0240*/  LDC.64 R2, c[0x0][0x228] ;  /* 0x00008a00ff027b82 */ /* 0x000e660000000a00 */
[----:B------:R-:W4:Y:S01]  /*0250*/  @!P0 LDG.E.EL R16, desc[UR4][R12.64] ;  /* 0x000000040c108981 */ /* 0x000f22000c2e1900 */
[----:B------:R-:W-:-:S03]  /*0260*/  CS2R R10, SRZ ;  /* 0x00000000000a7805 */ /* 0x000fc6000001ff00 */
[----:B------:R-:W5:Y:S01]  /*0270*/  @!P0 LDG.E.EL R17, desc[UR4][R12.64] ;  /* 0x000000040c118981 */ /* 0x000f62000c2e1900 */
[----:B--2---:R-:W-:-:S03]  /*0280*/  CS2R R8, SRZ ;  /* 0x0000000000087805 */ /* 0x004fc6000001ff00 */
[----:B------:R-:W2:Y:S04]  /*0290*/  @!P0 LDG.E.EL R18, desc[UR4][R12.64] ;  /* 0x000000040c128981 */ /* 0x000ea8000c2e1900 */
[----:B------:R3:W2:Y:S04]  /*02a0*/  @!P0 LDG.E.EL R19, desc[UR4][R12.64] ;  /* 0x000000040c138981 */ /* 0x0006a8000c2e1900 */
[----:B------:R-:W2:Y:S01]  /*02b0*/  @P1 LDG.E.128 R8, desc[UR4][R14.64+-0x1000] ;  /* 0xfff000040e081981 */ /* 0x000ea2000c1e1d00 */
[----:B-1----:R-:W-:Y:S01]  /*02c0*/  IMAD.WIDE R2, R0, 0x4, R2 ;  /* 0x0000000400027825 */ /* 0x002fe200078e0202 */
[----:B---3--:R-:W-:-:S02]  /*02d0*/  SEL R12, R7, RZ, !P0 ;  /* 0x000000ff070c7207 */ /* 0x008fc40004000000 */
[----:B------:R-:W-:Y:S02]  /*02e0*/  SEL R4, R4, RZ, !P0 ;  /* 0x000000ff04047207 */ /* 0x000fe40004000000 */
[----:B------:R-:W-:Y:S02]  /*02f0*/  SEL R5, R5, RZ, !P0 ;  /* 0x000000ff05057207 */ /* 0x000fe40004000000 */
[----:B----4-:R-:W-:Y:S02]  /*0300*/  SEL R21, R16, RZ, !P0 ;  /* 0x000000ff10157207 */ /* 0x010fe40004000000 */
[----:B------:R-:W-:Y:S02]  /*0310*/  SEL R6, R6, RZ, !P0 ;  /* 0x000000ff06067207 */ /* 0x000fe40004000000 */
[----:B-----5:R-:W-:Y:S02]  /*0320*/  SEL R16, R17, RZ, !P0 ;  /* 0x000000ff11107207 */ /* 0x020fe40004000000 */
[----:B--2---:R-:W-:-:S02]  /*0330*/  SEL R7, R18, RZ, !P0 ;  /* 0x000000ff12077207 */ /* 0x004fc40004000000 */
[----:B------:R-:W-:Y:S02]  /*0340*/  SEL R19, R19, RZ, !P0 ;  /* 0x000000ff13137207 */ /* 0x000fe40004000000 */
[C---:B------:R-:W-:Y:S01]  /*0350*/  FSETP.GEU.AND P5, PT, R4.reuse, -R21, PT ;  /* 0x800000150400720b */ /* 0x040fe20003fae000 */
[----:B------:R-:W-:Y:S01]  /*0360*/  FADD R4, R4, R21 ;  /* 0x0000001504047221 */ /* 0x000fe20000000000 */
[C---:B------:R-:W-:Y:S01]  /*0370*/  FSETP.GEU.AND P4, PT, R5.reuse, -R16, PT ;  /* 0x800000100500720b */ /* 0x040fe20003f8e000 */
[----:B------:R-:W-:Y:S01]  /*0380*/  FADD R5, R5, R16 ;  /* 0x0000001005057221 */ /* 0x000fe20000000000 */
[C---:B------:R-:W-:Y:S01]  /*0390*/  FSETP.GEU.AND P3, PT, R6.reuse, -R7, PT ;  /* 0x800000070600720b */ /* 0x040fe20003f6e000 */
[----:B------:R-:W-:Y:S01]  /*03a0*/  FADD R6, R6, R7 ;  /* 0x0000000706067221 */ /* 0x000fe20000000000 */
[C---:B------:R-:W-:Y:S01]  /*03b0*/  FSETP.GEU.AND P2, PT, R12.reuse, -R19, PT ;  /* 0x800000130c00720b */ /* 0x040fe20003f4e000 */
[----:B------:R-:W-:Y:S01]  /*03c0*/  FADD R12, R12, R19 ;  /* 0x000000130c0c7221 */ /* 0x000fe20000000000 */
[----:B------:R-:W-:-:S02]  /*03d0*/  SEL R8, R8, RZ, P1 ;  /* 0x000000ff08087207 */ /* 0x000fc40000800000 */
[----:B------:R-:W-:Y:S02]  /*03e0*/  SEL R9, R9, RZ, P1 ;  /* 0x000000ff09097207 */ /* 0x000fe40000800000 */
[----:B------:R-:W-:Y:S02]  /*03f0*/  SEL R10, R10, RZ, P1 ;  /* 0x000000ff0a0a7207 */ /* 0x000fe40000800000 */
[----:B------:R-:W-:Y:S02]  /*0400*/  SEL R11, R11, RZ, P1 ;  /* 0x000000ff0b0b7207 */ /* 0x000fe40000800000 */
[----:B------:R-:W-:Y:S02]  /*0410*/  @!P0 SEL R8, R4, RZ, P5 ;  /* 0x000000ff04088207 */ /* 0x000fe40002800000 */
[----:B------:R-:W-:Y:S02]  /*0420*/  @!P0 SEL R9, R5, RZ, P4 ;  /* 0x000000ff05098207 */ /* 0x000fe40002000000 */
[----:B------:R-:W-:-:S02]  /*0430*/  @!P0 SEL R10, R6, RZ, P3 ;  /* 0x000000ff060a8207 */ /* 0x000fc40001800000 */
[----:B------:R-:W-:-:S05]  /*0440*/  @!P0 SEL R11, R12, RZ, P2 ;  /* 0x000000ff0c0b8207 */ /* 0x000fca0001000000 */
[----:B------:R-:W-:Y:S01]  /*0450*/  STG.E.128 desc[UR4][R2.64], R8 ;  /* 0x0000000802007986 */ /* 0x000fe2000c101d04 */
[----:B------:R-:W-:Y:S05]  /*0460*/  EXIT ;  /* 0x000000000000794d */ /* 0x000fea0003800000 */
.L_x_0:
[----:B------:R-:W-:-:S00]  /*0470*/  BRA `(.L_x_0) ;  /* 0xfffffffc00fc7947 */ /* 0x000fc0000383ffff */
[----:B------:R-:W-:-:S00]  /*0480*/  NOP ;  /* 0x0000000000007918 */ /* 0x000fc00000000000 */
[----:B------:R-:W-:-:S00]  /*0490*/  NOP ;  /* 0x0000000000007918 */ /* 0x000fc00000000000 */
[----:B------:R-:W-:-:S00]  /*04a0*/  NOP ;  /* 0x0000000000007918 */ /* 0x000fc00000000000 */
[----:B------:R-:W-:-:S00]  /*04b0*/  NOP ;  /* 0x0000000000007918 */ /* 0x000fc00000000000 */
[----:B------:R-:W-:-:S00]  /*04c0*/  NOP ;  /* 0x0000000000007918 */ /* 0x000fc00000000000 */
[----:B------:R-:W-:-:S00]  /*04d0*/  NOP ;  /* 0x0000000000007918 */ /* 0x000fc00000000000 */
[----:B------:R-:W-:-:S00]  /*04e0*/  NOP ;  /* 0x0000000000007918 */ /* 0x000fc00000000000 */
[----:B------:R-:W-:-:S00]  /*04f0*/  NOP ;  /* 0x0000000000007918 */ /* 0x000fc00000000000 */
.L_x_1:


//--------------------- .nv.constant0.triton_poi_fused_cat_20 --------------------------
	.section	.nv.constant0.triton_poi_fused_cat_20,"a",@progbits
	.sectionflags	@""
	.align	4
.nv.constant0.triton_poi_fused_cat_20:
	.zero		564
